//
// Generated by NVIDIA NVVM Compiler
//
// Compiler Build ID: CL-36424714
// Cuda compilation tools, release 13.0, V13.0.88
// Based on NVVM 20.0.0
//

.version 9.0
.target sm_100
.address_size 64

	// .globl	_Z11evaluate_2bPK7double4P7double3Pd

.visible .entry _Z11evaluate_2bPK7double4P7double3Pd(
	.param .u64 .ptr .align 1 _Z11evaluate_2bPK7double4P7double3Pd_param_0,
	.param .u64 .ptr .align 1 _Z11evaluate_2bPK7double4P7double3Pd_param_1,
	.param .u64 .ptr .align 1 _Z11evaluate_2bPK7double4P7double3Pd_param_2
)
{
	.reg .b64 	%rd<4>;

	ld.param.u64 	%rd1, [_Z11evaluate_2bPK7double4P7double3Pd_param_2];
	cvta.to.global.u64 	%rd2, %rd1;
	mov.b64 	%rd3, 0;
	st.global.u64 	[%rd2], %rd3;
	ret;

}


// ===== COMPILED SASS (sm_100) =====

	.target	sm_100

	.elftype	@"ET_EXEC"


//--------------------- .note.nv.tkinfo           --------------------------
	.section	.note.nv.tkinfo,"",@"SHT_NOTE"
	.sectionflags	@"SHF_NOTE_NV_TKINFO"
	.tkinfo
        /*0018*/ 	.word	0x00000002
        /*0030*/ 	.string	""
        /*0030*/ 	.string	"ptxas"
        /*0030*/ 	.string	"Cuda compilation tools, release 13.0, V13.0.88"
        /*0030*/ 	.string	"Build cuda_13.0.r13.0/compiler.36424714_0"
        /*0030*/ 	.string	"-arch sm_100 -m 64 "



//--------------------- .note.nv.cuinfo           --------------------------
	.section	.note.nv.cuinfo,"",@"SHT_NOTE"
	.sectionflags	@"SHF_NOTE_NV_CUINFO"
        /*0018*/ 	.short	0x0002
        /*001a*/ 	.short	0x0064
        /*001c*/ 	.short	0x0082
	.zero		2


//--------------------- .nv.info                  --------------------------
	.section	.nv.info,"",@"SHT_CUDA_INFO"
	.align	4


	//----- nvinfo : EIATTR_REGCOUNT
	.align		4
        /*0000*/ 	.byte	0x04, 0x2f
        /*0002*/ 	.short	(.L_1 - .L_0)
	.align		4
.L_0:
        /*0004*/ 	.word	index@(_Z11evaluate_2bPK7double4P7double3Pd)
        /*0008*/ 	.word	0x00000006


	//----- nvinfo : EIATTR_FRAME_SIZE
	.align		4
.L_1:
        /*000c*/ 	.byte	0x04, 0x11
        /*000e*/ 	.short	(.L_3 - .L_2)
	.align		4
.L_2:
        /*0010*/ 	.word	index@(_Z11evaluate_2bPK7double4P7double3Pd)
        /*0014*/ 	.word	0x00000000


	//----- nvinfo : EIATTR_MIN_STACK_SIZE
	.align		4
.L_3:
        /*0018*/ 	.byte	0x04, 0x12
        /*001a*/ 	.short	(.L_5 - .L_4)
	.align		4
.L_4:
        /*001c*/ 	.word	index@(_Z11evaluate_2bPK7double4P7double3Pd)
        /*0020*/ 	.word	0x00000000
.L_5:


//--------------------- .nv.compat                --------------------------
	.section	.nv.compat,"",@"SHT_CUDA_COMPAT_INFO"
	.align	4
        /*0000*/ 	.byte	0x02, 0x09, 0x00, 0x00, 0x02, 0x02, 0x01, 0x00, 0x02, 0x05, 0x05, 0x00, 0x03, 0x07, 0x01, 0x01
        /*0010*/ 	.byte	0x02, 0x03, 0x00, 0x00, 0x02, 0x06, 0x01, 0x00, 0x04, 0x0b, 0x08, 0x00, 0x09, 0x00, 0x00, 0x00
        /*0020*/ 	.byte	0x00, 0x00, 0x00, 0x00


//--------------------- .nv.info._Z11evaluate_2bPK7double4P7double3Pd --------------------------
	.section	.nv.info._Z11evaluate_2bPK7double4P7double3Pd,"",@"SHT_CUDA_INFO"
	.sectionflags	@""
	.align	4


	//----- nvinfo : EIATTR_CUDA_API_VERSION
	.align		4
        /*0000*/ 	.byte	0x04, 0x37
        /*0002*/ 	.short	(.L_7 - .L_6)
.L_6:
        /*0004*/ 	.word	0x00000082


	//----- nvinfo : EIATTR_KPARAM_INFO
	.align		4
.L_7:
        /*0008*/ 	.byte	0x04, 0x17
        /*000a*/ 	.short	(.L_9 - .L_8)
.L_8:
        /*000c*/ 	.word	0x00000000
        /*0010*/ 	.short	0x0002
        /*0012*/ 	.short	0x0010
        /*0014*/ 	.byte	0x00, 0xf5, 0x21, 0x00


	//----- nvinfo : EIATTR_KPARAM_INFO
	.align		4
.L_9:
        /*0018*/ 	.byte	0x04, 0x17
        /*001a*/ 	.short	(.L_11 - .L_10)
.L_10:
        /*001c*/ 	.word	0x00000000
        /*0020*/ 	.short	0x0001
        /*0022*/ 	.short	0x0008
        /*0024*/ 	.byte	0x00, 0xf5, 0x21, 0x00


	//----- nvinfo : EIATTR_KPARAM_INFO
	.align		4
.L_11:
        /*0028*/ 	.byte	0x04, 0x17
        /*002a*/ 	.short	(.L_13 - .L_12)
.L_12:
        /*002c*/ 	.word	0x00000000
        /*0030*/ 	.short	0x0000
        /*0032*/ 	.short	0x0000
        /*0034*/ 	.byte	0x00, 0xf5, 0x21, 0x00


	//----- nvinfo : EIATTR_SPARSE_MMA_MASK
	.align		4
.L_13:
        /*0038*/ 	.byte	0x03, 0x50
        /*003a*/ 	.short	0x0000


	//----- nvinfo : EIATTR_MAXREG_COUNT
	.align		4
        /*003c*/ 	.byte	0x03, 0x1b
        /*003e*/ 	.short	0x00ff


	//----- nvinfo : EIATTR_MERCURY_ISA_VERSION
	.align		4
        /*0040*/ 	.byte	0x03, 0x5f
        /*0042*/ 	.short	0x0101


	//----- nvinfo : EIATTR_VRC_CTA_INIT_COUNT
	.align		4
        /*0044*/ 	.byte	0x02, 0x4a
	.zero		1
	.zero		1


	//----- nvinfo : EIATTR_EXIT_INSTR_OFFSETS
	.align		4
        /*0048*/ 	.byte	0x04, 0x1c
        /*004a*/ 	.short	(.L_15 - .L_14)


	//   ....[0]....
.L_14:
        /*004c*/ 	.word	0x00000040


	//----- nvinfo : EIATTR_CBANK_PARAM_SIZE
	.align		4
.L_15:
        /*0050*/ 	.byte	0x03, 0x19
        /*0052*/ 	.short	0x0018


	//----- nvinfo : EIATTR_PARAM_CBANK
	.align		4
        /*0054*/ 	.byte	0x04, 0x0a
        /*0056*/ 	.short	(.L_17 - .L_16)
	.align		4
.L_16:
        /*0058*/ 	.word	index@(.nv.constant0._Z11evaluate_2bPK7double4P7double3Pd)
        /*005c*/ 	.short	0x0380
        /*005e*/ 	.short	0x0018


	//----- nvinfo : EIATTR_SW_WAR
	.align		4
.L_17:
        /*0060*/ 	.byte	0x04, 0x36
        /*0062*/ 	.short	(.L_19 - .L_18)
.L_18:
        /*0064*/ 	.word	0x00000008
.L_19:


//--------------------- .nv.callgraph             --------------------------
	.section	.nv.callgraph,"",@"SHT_CUDA_CALLGRAPH"
	.align	4
	.sectionentsize	8
	.align		4
        /*0000*/ 	.word	0x00000000
	.align		4
        /*0004*/ 	.word	0xffffffff
	.align		4
        /*0008*/ 	.word	0x00000000
	.align		4
        /*000c*/ 	.word	0xfffffffe
	.align		4
        /*0010*/ 	.word	0x00000000
	.align		4
        /*0014*/ 	.word	0xfffffffd
	.align		4
        /*0018*/ 	.word	0x00000000
	.align		4
        /*001c*/ 	.word	0xfffffffc


//--------------------- .text._Z11evaluate_2bPK7double4P7double3Pd --------------------------
	.section	.text._Z11evaluate_2bPK7double4P7double3Pd,"ax",@progbits
	.align	128
        .global         _Z11evaluate_2bPK7double4P7double3Pd
        .type           _Z11evaluate_2bPK7double4P7double3Pd,@function
        .size           _Z11evaluate_2bPK7double4P7double3Pd,(.L_x_1 - _Z11evaluate_2bPK7double4P7double3Pd)
        .other          _Z11evaluate_2bPK7double4P7double3Pd,@"STO_CUDA_ENTRY STV_DEFAULT"
_Z11evaluate_2bPK7double4P7double3Pd:
.text._Z11evaluate_2bPK7double4P7double3Pd:
[----:B------:R-:W-:Y:S08]  /*0000*/  LDC R1, c[0x0][0x37c] ;  /* 0x0000df00ff017b82 */ /* 0x000ff00000000800 */
[----:B------:R-:W0:Y:S01]  /*0010*/  LDC.64 R2, c[0x0][0x390] ;  /* 0x0000e400ff027b82 */ /* 0x000e220000000a00 */
[----:B------:R-:W0:Y:S02]  /*0020*/  LDCU.64 UR4, c[0x0][0x358] ;  /* 0x00006b00ff0477ac */ /* 0x000e240008000a00 */
[----:B0-----:R-:W-:Y:S01]  /*0030*/  STG.E.64 desc[UR4][R2.64], RZ ;  /* 0x000000ff02007986 */ /* 0x001fe2000c101b04 */
[----:B------:R-:W-:Y:S05]  /*0040*/  EXIT ;  /* 0x000000000000794d */ /* 0x000fea0003800000 */
.L_x_0:
[----:B------:R-:W-:-:S00]  /*0050*/  BRA `(.L_x_0) ;  /* 0xfffffffc00fc7947 */ /* 0x000fc0000383ffff */
[----:B------:R-:W-:-:S00]  /*0060*/  NOP ;  /* 0x0000000000007918 */ /* 0x000fc00000000000 */
        /* <DEDUP_REMOVED lines=9> */
.L_x_1:


//--------------------- .nv.shared.reserved.0     --------------------------
	.section	.nv.shared.reserved.0,"aw",@nobits
	.weak		__nv_reservedSMEM_offset_0_alias
	.size		__nv_reservedSMEM_offset_0_alias, 0, 64
	.other		__nv_reservedSMEM_offset_0_alias,@"STO_CUDA_RESERVED_SHARED STV_DEFAULT"
__nv_reservedSMEM_offset_0_alias:
	.zero		0
	.zero		64


//--------------------- .nv.constant0._Z11evaluate_2bPK7double4P7double3Pd --------------------------
	.section	.nv.constant0._Z11evaluate_2bPK7double4P7double3Pd,"a",@progbits
	.sectionflags	@""
	.align	4
.nv.constant0._Z11evaluate_2bPK7double4P7double3Pd:
	.zero		920


//--------------------- SYMBOLS --------------------------

	.type		.nv.reservedSmem.offset0,@object
	.size		.nv.reservedSmem.offset0,0x4
